//
// Generated by NVIDIA NVVM Compiler
//
// Compiler Build ID: CL-36424714
// Cuda compilation tools, release 13.0, V13.0.88
// Based on NVVM 20.0.0
//

.version 9.0
.target sm_100
.address_size 64

	// .globl	_Z19histogram_kernel_v2PKjjPjj
.extern .shared .align 16 .b8 shared_histogram[];

.visible .entry _Z19histogram_kernel_v2PKjjPjj(
	.param .u64 .ptr .align 1 _Z19histogram_kernel_v2PKjjPjj_param_0,
	.param .u32 _Z19histogram_kernel_v2PKjjPjj_param_1,
	.param .u64 .ptr .align 1 _Z19histogram_kernel_v2PKjjPjj_param_2,
	.param .u32 _Z19histogram_kernel_v2PKjjPjj_param_3
)
{
	.reg .pred 	%p<4>;
	.reg .b32 	%r<18>;
	.reg .b64 	%rd<9>;

	ld.param.u64 	%rd1, [_Z19histogram_kernel_v2PKjjPjj_param_0];
	ld.param.u32 	%r3, [_Z19histogram_kernel_v2PKjjPjj_param_1];
	ld.param.u64 	%rd2, [_Z19histogram_kernel_v2PKjjPjj_param_2];
	ld.param.u32 	%r4, [_Z19histogram_kernel_v2PKjjPjj_param_3];
	mov.u32 	%r1, %tid.x;
	setp.ge.u32 	%p1, %r1, %r4;
	shl.b32 	%r5, %r1, 2;
	mov.u32 	%r6, shared_histogram;
	add.s32 	%r2, %r6, %r5;
	@%p1 bra 	$L__BB0_2;
	mov.b32 	%r7, 0;
	st.shared.u32 	[%r2], %r7;
$L__BB0_2:
	barrier.sync 	0;
	setp.ge.u32 	%p2, %r1, %r3;
	@%p2 bra 	$L__BB0_4;
	mov.u32 	%r8, %ntid.x;
	mov.u32 	%r9, %ctaid.x;
	mad.lo.s32 	%r10, %r9, %r8, %r1;
	cvta.to.global.u64 	%rd3, %rd1;
	mul.wide.s32 	%rd4, %r10, 4;
	add.s64 	%rd5, %rd3, %rd4;
	ld.global.u32 	%r11, [%rd5];
	shl.b32 	%r12, %r11, 2;
	add.s32 	%r14, %r6, %r12;
	atom.shared.add.u32 	%r15, [%r14], 1;
$L__BB0_4:
	setp.ge.u32 	%p3, %r1, %r4;
	barrier.sync 	0;
	@%p3 bra 	$L__BB0_6;
	ld.shared.u32 	%r16, [%r2];
	cvta.to.global.u64 	%rd6, %rd2;
	mul.wide.u32 	%rd7, %r1, 4;
	add.s64 	%rd8, %rd6, %rd7;
	atom.global.add.u32 	%r17, [%rd8], %r16;
$L__BB0_6:
	ret;

}


// ===== COMPILED SASS (sm_100) =====

	.target	sm_100

	.elftype	@"ET_EXEC"


//--------------------- .note.nv.tkinfo           --------------------------
	.section	.note.nv.tkinfo,"",@"SHT_NOTE"
	.sectionflags	@"SHF_NOTE_NV_TKINFO"
	.tkinfo
        /*0018*/ 	.word	0x00000002
        /*0030*/ 	.string	""
        /*0030*/ 	.string	"ptxas"
        /*0030*/ 	.string	"Cuda compilation tools, release 13.0, V13.0.88"
        /*0030*/ 	.string	"Build cuda_13.0.r13.0/compiler.36424714_0"
        /*0030*/ 	.string	"-arch sm_100 -m 64 "



//--------------------- .note.nv.cuinfo           --------------------------
	.section	.note.nv.cuinfo,"",@"SHT_NOTE"
	.sectionflags	@"SHF_NOTE_NV_CUINFO"
        /*0018*/ 	.short	0x0002
        /*001a*/ 	.short	0x0064
        /*001c*/ 	.short	0x0082
	.zero		2


//--------------------- .nv.info                  --------------------------
	.section	.nv.info,"",@"SHT_CUDA_INFO"
	.align	4


	//----- nvinfo : EIATTR_REGCOUNT
	.align		4
        /*0000*/ 	.byte	0x04, 0x2f
        /*0002*/ 	.short	(.L_1 - .L_0)
	.align		4
.L_0:
        /*0004*/ 	.word	index@(_Z19histogram_kernel_v2PKjjPjj)
        /*0008*/ 	.word	0x0000000a


	//----- nvinfo : EIATTR_FRAME_SIZE
	.align		4
.L_1:
        /*000c*/ 	.byte	0x04, 0x11
        /*000e*/ 	.short	(.L_3 - .L_2)
	.align		4
.L_2:
        /*0010*/ 	.word	index@(_Z19histogram_kernel_v2PKjjPjj)
        /*0014*/ 	.word	0x00000000


	//----- nvinfo : EIATTR_MIN_STACK_SIZE
	.align		4
.L_3:
        /*0018*/ 	.byte	0x04, 0x12
        /*001a*/ 	.short	(.L_5 - .L_4)
	.align		4
.L_4:
        /*001c*/ 	.word	index@(_Z19histogram_kernel_v2PKjjPjj)
        /*0020*/ 	.word	0x00000000
.L_5:


//--------------------- .nv.compat                --------------------------
	.section	.nv.compat,"",@"SHT_CUDA_COMPAT_INFO"
	.align	4
        /*0000*/ 	.byte	0x02, 0x09, 0x00, 0x00, 0x02, 0x02, 0x01, 0x00, 0x02, 0x05, 0x05, 0x00, 0x03, 0x07, 0x01, 0x01
        /*0010*/ 	.byte	0x02, 0x03, 0x00, 0x00, 0x02, 0x06, 0x01, 0x00, 0x04, 0x0b, 0x08, 0x00, 0x09, 0x00, 0x00, 0x00
        /*0020*/ 	.byte	0x00, 0x00, 0x00, 0x00


//--------------------- .nv.info._Z19histogram_kernel_v2PKjjPjj --------------------------
	.section	.nv.info._Z19histogram_kernel_v2PKjjPjj,"",@"SHT_CUDA_INFO"
	.sectionflags	@""
	.align	4


	//----- nvinfo : EIATTR_CUDA_API_VERSION
	.align		4
        /*0000*/ 	.byte	0x04, 0x37
        /*0002*/ 	.short	(.L_7 - .L_6)
.L_6:
        /*0004*/ 	.word	0x00000082


	//----- nvinfo : EIATTR_KPARAM_INFO
	.align		4
.L_7:
        /*0008*/ 	.byte	0x04, 0x17
        /*000a*/ 	.short	(.L_9 - .L_8)
.L_8:
        /*000c*/ 	.word	0x00000000
        /*0010*/ 	.short	0x0003
        /*0012*/ 	.short	0x0018
        /*0014*/ 	.byte	0x00, 0xf0, 0x11, 0x00


	//----- nvinfo : EIATTR_KPARAM_INFO
	.align		4
.L_9:
        /*0018*/ 	.byte	0x04, 0x17
        /*001a*/ 	.short	(.L_11 - .L_10)
.L_10:
        /*001c*/ 	.word	0x00000000
        /*0020*/ 	.short	0x0002
        /*0022*/ 	.short	0x0010
        /*0024*/ 	.byte	0x00, 0xf5, 0x21, 0x00


	//----- nvinfo : EIATTR_KPARAM_INFO
	.align		4
.L_11:
        /*0028*/ 	.byte	0x04, 0x17
        /*002a*/ 	.short	(.L_13 - .L_12)
.L_12:
        /*002c*/ 	.word	0x00000000
        /*0030*/ 	.short	0x0001
        /*0032*/ 	.short	0x0008
        /*0034*/ 	.byte	0x00, 0xf0, 0x11, 0x00


	//----- nvinfo : EIATTR_KPARAM_INFO
	.align		4
.L_13:
        /*0038*/ 	.byte	0x04, 0x17
        /*003a*/ 	.short	(.L_15 - .L_14)
.L_14:
        /*003c*/ 	.word	0x00000000
        /*0040*/ 	.short	0x0000
        /*0042*/ 	.short	0x0000
        /*0044*/ 	.byte	0x00, 0xf5, 0x21, 0x00


	//----- nvinfo : EIATTR_SPARSE_MMA_MASK
	.align		4
.L_15:
        /*0048*/ 	.byte	0x03, 0x50
        /*004a*/ 	.short	0x0000


	//----- nvinfo : EIATTR_MAXREG_COUNT
	.align		4
        /*004c*/ 	.byte	0x03, 0x1b
        /*004e*/ 	.short	0x00ff


	//----- nvinfo : EIATTR_NUM_BARRIERS
	.align		4
        /*0050*/ 	.byte	0x02, 0x4c
        /*0052*/ 	.byte	0x01
	.zero		1


	//----- nvinfo : EIATTR_MERCURY_ISA_VERSION
	.align		4
        /*0054*/ 	.byte	0x03, 0x5f
        /*0056*/ 	.short	0x0101


	//----- nvinfo : EIATTR_COOP_GROUP_MASK_REGIDS
	.align		4
        /*0058*/ 	.byte	0x04, 0x29
        /*005a*/ 	.short	(.L_17 - .L_16)


	//   ....[0]....
.L_16:
        /*005c*/ 	.word	0xffffffff


	//   ....[1]....
        /*0060*/ 	.word	0xffffffff


	//----- nvinfo : EIATTR_COOP_GROUP_INSTR_OFFSETS
	.align		4
.L_17:
        /*0064*/ 	.byte	0x04, 0x28
        /*0066*/ 	.short	(.L_19 - .L_18)


	//   ....[0]....
.L_18:
        /*0068*/ 	.word	0x000000d0


	//   ....[1]....
        /*006c*/ 	.word	0x00000180


	//----- nvinfo : EIATTR_VRC_CTA_INIT_COUNT
	.align		4
.L_19:
        /*0070*/ 	.byte	0x02, 0x4a
	.zero		1
	.zero		1


	//----- nvinfo : EIATTR_EXIT_INSTR_OFFSETS
	.align		4
        /*0074*/ 	.byte	0x04, 0x1c
        /*0076*/ 	.short	(.L_21 - .L_20)


	//   ....[0]....
.L_20:
        /*0078*/ 	.word	0x00000190


	//   ....[1]....
        /*007c*/ 	.word	0x000001e0


	//----- nvinfo : EIATTR_CRS_STACK_SIZE
	.align		4
.L_21:
        /*0080*/ 	.byte	0x04, 0x1e
        /*0082*/ 	.short	(.L_23 - .L_22)
.L_22:
        /*0084*/ 	.word	0x00000000


	//----- nvinfo : EIATTR_CBANK_PARAM_SIZE
	.align		4
.L_23:
        /*0088*/ 	.byte	0x03, 0x19
        /*008a*/ 	.short	0x001c


	//----- nvinfo : EIATTR_PARAM_CBANK
	.align		4
        /*008c*/ 	.byte	0x04, 0x0a
        /*008e*/ 	.short	(.L_25 - .L_24)
	.align		4
.L_24:
        /*0090*/ 	.word	index@(.nv.constant0._Z19histogram_kernel_v2PKjjPjj)
        /*0094*/ 	.short	0x0380
        /*0096*/ 	.short	0x001c


	//----- nvinfo : EIATTR_SW_WAR
	.align		4
.L_25:
        /*0098*/ 	.byte	0x04, 0x36
        /*009a*/ 	.short	(.L_27 - .L_26)
.L_26:
        /*009c*/ 	.word	0x00000008
.L_27:


//--------------------- .nv.callgraph             --------------------------
	.section	.nv.callgraph,"",@"SHT_CUDA_CALLGRAPH"
	.align	4
	.sectionentsize	8
	.align		4
        /*0000*/ 	.word	0x00000000
	.align		4
        /*0004*/ 	.word	0xffffffff
	.align		4
        /*0008*/ 	.word	0x00000000
	.align		4
        /*000c*/ 	.word	0xfffffffe
	.align		4
        /*0010*/ 	.word	0x00000000
	.align		4
        /*0014*/ 	.word	0xfffffffd
	.align		4
        /*0018*/ 	.word	0x00000000
	.align		4
        /*001c*/ 	.word	0xfffffffc


//--------------------- .text._Z19histogram_kernel_v2PKjjPjj --------------------------
	.section	.text._Z19histogram_kernel_v2PKjjPjj,"ax",@progbits
	.align	128
        .global         _Z19histogram_kernel_v2PKjjPjj
        .type           _Z19histogram_kernel_v2PKjjPjj,@function
        .size           _Z19histogram_kernel_v2PKjjPjj,(.L_x_3 - _Z19histogram_kernel_v2PKjjPjj)
        .other          _Z19histogram_kernel_v2PKjjPjj,@"STO_CUDA_ENTRY STV_DEFAULT"
_Z19histogram_kernel_v2PKjjPjj:
.text._Z19histogram_kernel_v2PKjjPjj:
[----:B------:R-:W-:Y:S01]  /*0000*/  LDC R1, c[0x0][0x37c] ;  /* 0x0000df00ff017b82 */ /* 0x000fe20000000800 */
[----:B------:R-:W0:Y:S07]  /*0010*/  S2R R7, SR_TID.X ;  /* 0x0000000000077919 */ /* 0x000e2e0000002100 */
[----:B------:R-:W1:Y:S01]  /*0020*/  S2UR UR5, SR_CgaCtaId ;  /* 0x00000000000579c3 */ /* 0x000e620000008800 */
[----:B------:R-:W0:Y:S01]  /*0030*/  LDCU UR6, c[0x0][0x398] ;  /* 0x00007300ff0677ac */ /* 0x000e220008000800 */
[----:B------:R-:W-:Y:S01]  /*0040*/  BSSY.RECONVERGENT B0, `(.L_x_0) ;  /* 0x0000013000007945 */ /* 0x000fe20003800200 */
[----:B------:R-:W2:Y:S01]  /*0050*/  LDCU UR7, c[0x0][0x388] ;  /* 0x00007100ff0777ac */ /* 0x000ea20008000800 */
[----:B------:R-:W-:-:S02]  /*0060*/  UMOV UR4, 0x400 ;  /* 0x0000040000047882 */ /* 0x000fc40000000000 */
[----:B-1----:R-:W-:Y:S01]  /*0070*/  ULEA UR4, UR5, UR4, 0x18 ;  /* 0x0000000405047291 */ /* 0x002fe2000f8ec0ff */
[C---:B0-----:R-:W-:Y:S02]  /*0080*/  ISETP.GE.U32.AND P0, PT, R7.reuse, UR6, PT ;  /* 0x0000000607007c0c */ /* 0x041fe4000bf06070 */
[C---:B--2---:R-:W-:Y:S01]  /*0090*/  ISETP.GE.U32.AND P1, PT, R7.reuse, UR7, PT ;  /* 0x0000000707007c0c */ /* 0x044fe2000bf26070 */
[----:B------:R-:W0:Y:S02]  /*00a0*/  LDCU.64 UR6, c[0x0][0x358] ;  /* 0x00006b00ff0677ac */ /* 0x000e240008000a00 */
[----:B------:R-:W-:-:S08]  /*00b0*/  LEA R0, R7, UR4, 0x2 ;  /* 0x0000000407007c11 */ /* 0x000fd0000f8e10ff */
[----:B------:R1:W-:Y:S01]  /*00c0*/  @!P0 STS [R0], RZ ;  /* 0x000000ff00008388 */ /* 0x0003e20000000800 */
[----:B------:R-:W-:Y:S06]  /*00d0*/  BAR.SYNC.DEFER_BLOCKING 0x0 ;  /* 0x0000000000007b1d */ /* 0x000fec0000010000 */
[----:B------:R-:W-:Y:S05]  /*00e0*/  @P1 BRA `(.L_x_1) ;  /* 0x0000000000201947 */ /* 0x000fea0003800000 */
[----:B------:R-:W2:Y:S01]  /*00f0*/  S2R R4, SR_CTAID.X ;  /* 0x0000000000047919 */ /* 0x000ea20000002500 */
[----:B------:R-:W3:Y:S01]  /*0100*/  LDC.64 R2, c[0x0][0x380] ;  /* 0x0000e000ff027b82 */ /* 0x000ee20000000a00 */
[----:B------:R-:W2:Y:S02]  /*0110*/  LDCU UR5, c[0x0][0x360] ;  /* 0x00006c00ff0577ac */ /* 0x000ea40008000800 */
[----:B--2---:R-:W-:-:S04]  /*0120*/  IMAD R5, R4, UR5, R7 ;  /* 0x0000000504057c24 */ /* 0x004fc8000f8e0207 */
[----:B---3--:R-:W-:-:S06]  /*0130*/  IMAD.WIDE R2, R5, 0x4, R2 ;  /* 0x0000000405027825 */ /* 0x008fcc00078e0202 */
[----:B0-----:R-:W2:Y:S02]  /*0140*/  LDG.E R2, desc[UR6][R2.64] ;  /* 0x0000000602027981 */ /* 0x001ea4000c1e1900 */
[----:B--2---:R-:W-:-:S05]  /*0150*/  LEA R4, R2, UR4, 0x2 ;  /* 0x0000000402047c11 */ /* 0x004fca000f8e10ff */
[----:B------:R2:W-:Y:S02]  /*0160*/  ATOMS.POPC.INC.32 RZ, [R4+URZ] ;  /* 0x0000000004ff7f8c */ /* 0x0005e4000d8000ff */
.L_x_1:
[----:B0-----:R-:W-:Y:S05]  /*0170*/  BSYNC.RECONVERGENT B0 ;  /* 0x0000000000007941 */ /* 0x001fea0003800200 */
.L_x_0:
[----:B------:R-:W-:Y:S06]  /*0180*/  BAR.SYNC.DEFER_BLOCKING 0x0 ;  /* 0x0000000000007b1d */ /* 0x000fec0000010000 */
[----:B------:R-:W-:Y:S05]  /*0190*/  @P0 EXIT ;  /* 0x000000000000094d */ /* 0x000fea0003800000 */
[----:B------:R-:W0:Y:S01]  /*01a0*/  LDS R5, [R0] ;  /* 0x0000000000057984 */ /* 0x000e220000000800 */
[----:B------:R-:W3:Y:S02]  /*01b0*/  LDC.64 R2, c[0x0][0x390] ;  /* 0x0000e400ff027b82 */ /* 0x000ee40000000a00 */
[----:B---3--:R-:W-:-:S05]  /*01c0*/  IMAD.WIDE.U32 R2, R7, 0x4, R2 ;  /* 0x0000000407027825 */ /* 0x008fca00078e0002 */
[----:B0-----:R-:W-:Y:S01]  /*01d0*/  REDG.E.ADD.STRONG.GPU desc[UR6][R2.64], R5 ;  /* 0x000000050200798e */ /* 0x001fe2000c12e106 */
[----:B------:R-:W-:Y:S05]  /*01e0*/  EXIT ;  /* 0x000000000000794d */ /* 0x000fea0003800000 */
.L_x_2:
[----:B------:R-:W-:-:S00]  /*01f0*/  BRA `(.L_x_2) ;  /* 0xfffffffc00fc7947 */ /* 0x000fc0000383ffff */
[----:B------:R-:W-:-:S00]  /*0200*/  NOP ;  /* 0x0000000000007918 */ /* 0x000fc00000000000 */
[----:B------:R-:W-:-:S00]  /*0210*/  NOP ;  /* 0x0000000000007918 */ /* 0x000fc00000000000 */
[----:B------:R-:W-:-:S00]  /*0220*/  NOP ;  /* 0x0000000000007918 */ /* 0x000fc00000000000 */
[----:B------:R-:W-:-:S00]  /*0230*/  NOP ;  /* 0x0000000000007918 */ /* 0x000fc00000000000 */
[----:B------:R-:W-:-:S00]  /*0240*/  NOP ;  /* 0x0000000000007918 */ /* 0x000fc00000000000 */
[----:B------:R-:W-:-:S00]  /*0250*/  NOP ;  /* 0x0000000000007918 */ /* 0x000fc00000000000 */
[----:B------:R-:W-:-:S00]  /*0260*/  NOP ;  /* 0x0000000000007918 */ /* 0x000fc00000000000 */
[----:B------:R-:W-:-:S00]  /*0270*/  NOP ;  /* 0x0000000000007918 */ /* 0x000fc00000000000 */
.L_x_3:


//--------------------- .nv.shared._Z19histogram_kernel_v2PKjjPjj --------------------------
	.section	.nv.shared._Z19histogram_kernel_v2PKjjPjj,"aw",@nobits
	.sectionflags	@""
	.align	16
	.zero		1024


//--------------------- .nv.shared.reserved.0     --------------------------
	.section	.nv.shared.reserved.0,"aw",@nobits
	.weak		__nv_reservedSMEM_offset_0_alias
	.size		__nv_reservedSMEM_offset_0_alias, 0, 64
	.other		__nv_reservedSMEM_offset_0_alias,@"STO_CUDA_RESERVED_SHARED STV_DEFAULT"
__nv_reservedSMEM_offset_0_alias:
	.zero		0
	.zero		64


//--------------------- .nv.constant0._Z19histogram_kernel_v2PKjjPjj --------------------------
	.section	.nv.constant0._Z19histogram_kernel_v2PKjjPjj,"a",@progbits
	.sectionflags	@""
	.align	4
.nv.constant0._Z19histogram_kernel_v2PKjjPjj:
	.zero		924


//--------------------- SYMBOLS --------------------------

	.type		.nv.reservedSmem.offset0,@object
	.size		.nv.reservedSmem.offset0,0x4
	.type		.nv.reservedSmem.cap,@object
	.size		.nv.reservedSmem.cap,0x4
